//
// Generated by NVIDIA NVVM Compiler
//
// Compiler Build ID: CL-36424714
// Cuda compilation tools, release 13.0, V13.0.88
// Based on NVVM 20.0.0
//

.version 9.0
.target sm_100
.address_size 64

	// .globl	sparse_matvec

.visible .entry sparse_matvec(
	.param .u64 .ptr .align 1 sparse_matvec_param_0,
	.param .u64 .ptr .align 1 sparse_matvec_param_1,
	.param .u64 .ptr .align 1 sparse_matvec_param_2,
	.param .u64 .ptr .align 1 sparse_matvec_param_3,
	.param .u64 .ptr .align 1 sparse_matvec_param_4,
	.param .u32 sparse_matvec_param_5
)
{
	.reg .pred 	%p<11>;
	.reg .b32 	%r<65>;
	.reg .b32 	%f<112>;
	.reg .b64 	%rd<87>;

	ld.param.u64 	%rd6, [sparse_matvec_param_0];
	ld.param.u64 	%rd8, [sparse_matvec_param_1];
	ld.param.u64 	%rd9, [sparse_matvec_param_2];
	ld.param.u64 	%rd10, [sparse_matvec_param_3];
	ld.param.u64 	%rd7, [sparse_matvec_param_4];
	ld.param.u32 	%r23, [sparse_matvec_param_5];
	cvta.to.global.u64 	%rd1, %rd10;
	cvta.to.global.u64 	%rd2, %rd8;
	cvta.to.global.u64 	%rd3, %rd9;
	mov.u32 	%r24, %ctaid.x;
	mov.u32 	%r25, %ntid.x;
	mov.u32 	%r26, %tid.x;
	mad.lo.s32 	%r1, %r24, %r25, %r26;
	setp.ge.s32 	%p1, %r1, %r23;
	@%p1 bra 	$L__BB0_15;
	cvta.to.global.u64 	%rd11, %rd6;
	mul.wide.s32 	%rd12, %r1, 4;
	add.s64 	%rd13, %rd11, %rd12;
	ld.global.u32 	%r60, [%rd13];
	ld.global.u32 	%r3, [%rd13+4];
	setp.ge.s32 	%p2, %r60, %r3;
	mov.f32 	%f111, 0f00000000;
	@%p2 bra 	$L__BB0_14;
	sub.s32 	%r4, %r3, %r60;
	and.b32  	%r5, %r4, 15;
	sub.s32 	%r27, %r60, %r3;
	setp.gt.u32 	%p3, %r27, -16;
	mov.f32 	%f111, 0f00000000;
	@%p3 bra 	$L__BB0_5;
	and.b32  	%r28, %r4, -16;
	neg.s32 	%r58, %r28;
	add.s64 	%rd4, %rd3, 32;
	add.s64 	%rd5, %rd2, 32;
	mov.f32 	%f111, 0f00000000;
$L__BB0_4:
	.pragma "nounroll";
	mul.wide.s32 	%rd14, %r60, 4;
	add.s64 	%rd15, %rd4, %rd14;
	add.s64 	%rd16, %rd5, %rd14;
	ld.global.f32 	%f18, [%rd15+-32];
	ld.global.u32 	%r29, [%rd16+-32];
	mul.wide.s32 	%rd17, %r29, 4;
	add.s64 	%rd18, %rd1, %rd17;
	ld.global.f32 	%f19, [%rd18];
	fma.rn.f32 	%f20, %f18, %f19, %f111;
	ld.global.f32 	%f21, [%rd15+-28];
	ld.global.u32 	%r30, [%rd16+-28];
	mul.wide.s32 	%rd19, %r30, 4;
	add.s64 	%rd20, %rd1, %rd19;
	ld.global.f32 	%f22, [%rd20];
	fma.rn.f32 	%f23, %f21, %f22, %f20;
	ld.global.f32 	%f24, [%rd15+-24];
	ld.global.u32 	%r31, [%rd16+-24];
	mul.wide.s32 	%rd21, %r31, 4;
	add.s64 	%rd22, %rd1, %rd21;
	ld.global.f32 	%f25, [%rd22];
	fma.rn.f32 	%f26, %f24, %f25, %f23;
	ld.global.f32 	%f27, [%rd15+-20];
	ld.global.u32 	%r32, [%rd16+-20];
	mul.wide.s32 	%rd23, %r32, 4;
	add.s64 	%rd24, %rd1, %rd23;
	ld.global.f32 	%f28, [%rd24];
	fma.rn.f32 	%f29, %f27, %f28, %f26;
	ld.global.f32 	%f30, [%rd15+-16];
	ld.global.u32 	%r33, [%rd16+-16];
	mul.wide.s32 	%rd25, %r33, 4;
	add.s64 	%rd26, %rd1, %rd25;
	ld.global.f32 	%f31, [%rd26];
	fma.rn.f32 	%f32, %f30, %f31, %f29;
	ld.global.f32 	%f33, [%rd15+-12];
	ld.global.u32 	%r34, [%rd16+-12];
	mul.wide.s32 	%rd27, %r34, 4;
	add.s64 	%rd28, %rd1, %rd27;
	ld.global.f32 	%f34, [%rd28];
	fma.rn.f32 	%f35, %f33, %f34, %f32;
	ld.global.f32 	%f36, [%rd15+-8];
	ld.global.u32 	%r35, [%rd16+-8];
	mul.wide.s32 	%rd29, %r35, 4;
	add.s64 	%rd30, %rd1, %rd29;
	ld.global.f32 	%f37, [%rd30];
	fma.rn.f32 	%f38, %f36, %f37, %f35;
	ld.global.f32 	%f39, [%rd15+-4];
	ld.global.u32 	%r36, [%rd16+-4];
	mul.wide.s32 	%rd31, %r36, 4;
	add.s64 	%rd32, %rd1, %rd31;
	ld.global.f32 	%f40, [%rd32];
	fma.rn.f32 	%f41, %f39, %f40, %f38;
	ld.global.f32 	%f42, [%rd15];
	ld.global.u32 	%r37, [%rd16];
	mul.wide.s32 	%rd33, %r37, 4;
	add.s64 	%rd34, %rd1, %rd33;
	ld.global.f32 	%f43, [%rd34];
	fma.rn.f32 	%f44, %f42, %f43, %f41;
	ld.global.f32 	%f45, [%rd15+4];
	ld.global.u32 	%r38, [%rd16+4];
	mul.wide.s32 	%rd35, %r38, 4;
	add.s64 	%rd36, %rd1, %rd35;
	ld.global.f32 	%f46, [%rd36];
	fma.rn.f32 	%f47, %f45, %f46, %f44;
	ld.global.f32 	%f48, [%rd15+8];
	ld.global.u32 	%r39, [%rd16+8];
	mul.wide.s32 	%rd37, %r39, 4;
	add.s64 	%rd38, %rd1, %rd37;
	ld.global.f32 	%f49, [%rd38];
	fma.rn.f32 	%f50, %f48, %f49, %f47;
	ld.global.f32 	%f51, [%rd15+12];
	ld.global.u32 	%r40, [%rd16+12];
	mul.wide.s32 	%rd39, %r40, 4;
	add.s64 	%rd40, %rd1, %rd39;
	ld.global.f32 	%f52, [%rd40];
	fma.rn.f32 	%f53, %f51, %f52, %f50;
	ld.global.f32 	%f54, [%rd15+16];
	ld.global.u32 	%r41, [%rd16+16];
	mul.wide.s32 	%rd41, %r41, 4;
	add.s64 	%rd42, %rd1, %rd41;
	ld.global.f32 	%f55, [%rd42];
	fma.rn.f32 	%f56, %f54, %f55, %f53;
	ld.global.f32 	%f57, [%rd15+20];
	ld.global.u32 	%r42, [%rd16+20];
	mul.wide.s32 	%rd43, %r42, 4;
	add.s64 	%rd44, %rd1, %rd43;
	ld.global.f32 	%f58, [%rd44];
	fma.rn.f32 	%f59, %f57, %f58, %f56;
	ld.global.f32 	%f60, [%rd15+24];
	ld.global.u32 	%r43, [%rd16+24];
	mul.wide.s32 	%rd45, %r43, 4;
	add.s64 	%rd46, %rd1, %rd45;
	ld.global.f32 	%f61, [%rd46];
	fma.rn.f32 	%f62, %f60, %f61, %f59;
	ld.global.f32 	%f63, [%rd15+28];
	ld.global.u32 	%r44, [%rd16+28];
	mul.wide.s32 	%rd47, %r44, 4;
	add.s64 	%rd48, %rd1, %rd47;
	ld.global.f32 	%f64, [%rd48];
	fma.rn.f32 	%f111, %f63, %f64, %f62;
	add.s32 	%r60, %r60, 16;
	add.s32 	%r58, %r58, 16;
	setp.ne.s32 	%p4, %r58, 0;
	@%p4 bra 	$L__BB0_4;
$L__BB0_5:
	setp.eq.s32 	%p5, %r5, 0;
	@%p5 bra 	$L__BB0_14;
	and.b32  	%r12, %r4, 7;
	setp.lt.u32 	%p6, %r5, 8;
	@%p6 bra 	$L__BB0_8;
	mul.wide.s32 	%rd49, %r60, 4;
	add.s64 	%rd50, %rd3, %rd49;
	ld.global.f32 	%f66, [%rd50];
	add.s64 	%rd51, %rd2, %rd49;
	ld.global.u32 	%r45, [%rd51];
	mul.wide.s32 	%rd52, %r45, 4;
	add.s64 	%rd53, %rd1, %rd52;
	ld.global.f32 	%f67, [%rd53];
	fma.rn.f32 	%f68, %f66, %f67, %f111;
	ld.global.f32 	%f69, [%rd50+4];
	ld.global.u32 	%r46, [%rd51+4];
	mul.wide.s32 	%rd54, %r46, 4;
	add.s64 	%rd55, %rd1, %rd54;
	ld.global.f32 	%f70, [%rd55];
	fma.rn.f32 	%f71, %f69, %f70, %f68;
	ld.global.f32 	%f72, [%rd50+8];
	ld.global.u32 	%r47, [%rd51+8];
	mul.wide.s32 	%rd56, %r47, 4;
	add.s64 	%rd57, %rd1, %rd56;
	ld.global.f32 	%f73, [%rd57];
	fma.rn.f32 	%f74, %f72, %f73, %f71;
	ld.global.f32 	%f75, [%rd50+12];
	ld.global.u32 	%r48, [%rd51+12];
	mul.wide.s32 	%rd58, %r48, 4;
	add.s64 	%rd59, %rd1, %rd58;
	ld.global.f32 	%f76, [%rd59];
	fma.rn.f32 	%f77, %f75, %f76, %f74;
	ld.global.f32 	%f78, [%rd50+16];
	ld.global.u32 	%r49, [%rd51+16];
	mul.wide.s32 	%rd60, %r49, 4;
	add.s64 	%rd61, %rd1, %rd60;
	ld.global.f32 	%f79, [%rd61];
	fma.rn.f32 	%f80, %f78, %f79, %f77;
	ld.global.f32 	%f81, [%rd50+20];
	ld.global.u32 	%r50, [%rd51+20];
	mul.wide.s32 	%rd62, %r50, 4;
	add.s64 	%rd63, %rd1, %rd62;
	ld.global.f32 	%f82, [%rd63];
	fma.rn.f32 	%f83, %f81, %f82, %f80;
	ld.global.f32 	%f84, [%rd50+24];
	ld.global.u32 	%r51, [%rd51+24];
	mul.wide.s32 	%rd64, %r51, 4;
	add.s64 	%rd65, %rd1, %rd64;
	ld.global.f32 	%f85, [%rd65];
	fma.rn.f32 	%f86, %f84, %f85, %f83;
	ld.global.f32 	%f87, [%rd50+28];
	ld.global.u32 	%r52, [%rd51+28];
	mul.wide.s32 	%rd66, %r52, 4;
	add.s64 	%rd67, %rd1, %rd66;
	ld.global.f32 	%f88, [%rd67];
	fma.rn.f32 	%f111, %f87, %f88, %f86;
	add.s32 	%r60, %r60, 8;
$L__BB0_8:
	setp.eq.s32 	%p7, %r12, 0;
	@%p7 bra 	$L__BB0_14;
	and.b32  	%r15, %r4, 3;
	setp.lt.u32 	%p8, %r12, 4;
	@%p8 bra 	$L__BB0_11;
	mul.wide.s32 	%rd68, %r60, 4;
	add.s64 	%rd69, %rd3, %rd68;
	ld.global.f32 	%f90, [%rd69];
	add.s64 	%rd70, %rd2, %rd68;
	ld.global.u32 	%r53, [%rd70];
	mul.wide.s32 	%rd71, %r53, 4;
	add.s64 	%rd72, %rd1, %rd71;
	ld.global.f32 	%f91, [%rd72];
	fma.rn.f32 	%f92, %f90, %f91, %f111;
	ld.global.f32 	%f93, [%rd69+4];
	ld.global.u32 	%r54, [%rd70+4];
	mul.wide.s32 	%rd73, %r54, 4;
	add.s64 	%rd74, %rd1, %rd73;
	ld.global.f32 	%f94, [%rd74];
	fma.rn.f32 	%f95, %f93, %f94, %f92;
	ld.global.f32 	%f96, [%rd69+8];
	ld.global.u32 	%r55, [%rd70+8];
	mul.wide.s32 	%rd75, %r55, 4;
	add.s64 	%rd76, %rd1, %rd75;
	ld.global.f32 	%f97, [%rd76];
	fma.rn.f32 	%f98, %f96, %f97, %f95;
	ld.global.f32 	%f99, [%rd69+12];
	ld.global.u32 	%r56, [%rd70+12];
	mul.wide.s32 	%rd77, %r56, 4;
	add.s64 	%rd78, %rd1, %rd77;
	ld.global.f32 	%f100, [%rd78];
	fma.rn.f32 	%f111, %f99, %f100, %f98;
	add.s32 	%r60, %r60, 4;
$L__BB0_11:
	setp.eq.s32 	%p9, %r15, 0;
	@%p9 bra 	$L__BB0_14;
	neg.s32 	%r63, %r15;
$L__BB0_13:
	.pragma "nounroll";
	mul.wide.s32 	%rd79, %r60, 4;
	add.s64 	%rd80, %rd2, %rd79;
	add.s64 	%rd81, %rd3, %rd79;
	ld.global.f32 	%f101, [%rd81];
	ld.global.u32 	%r57, [%rd80];
	mul.wide.s32 	%rd82, %r57, 4;
	add.s64 	%rd83, %rd1, %rd82;
	ld.global.f32 	%f102, [%rd83];
	fma.rn.f32 	%f111, %f101, %f102, %f111;
	add.s32 	%r60, %r60, 1;
	add.s32 	%r63, %r63, 1;
	setp.ne.s32 	%p10, %r63, 0;
	@%p10 bra 	$L__BB0_13;
$L__BB0_14:
	cvta.to.global.u64 	%rd84, %rd7;
	add.s64 	%rd86, %rd84, %rd12;
	st.global.f32 	[%rd86], %f111;
$L__BB0_15:
	ret;

}


// ===== COMPILED SASS (sm_100) =====

	.target	sm_100

	.elftype	@"ET_EXEC"


//--------------------- .note.nv.tkinfo           --------------------------
	.section	.note.nv.tkinfo,"",@"SHT_NOTE"
	.sectionflags	@"SHF_NOTE_NV_TKINFO"
	.tkinfo
        /*0018*/ 	.word	0x00000002
        /*0030*/ 	.string	""
        /*0030*/ 	.string	"ptxas"
        /*0030*/ 	.string	"Cuda compilation tools, release 13.0, V13.0.88"
        /*0030*/ 	.string	"Build cuda_13.0.r13.0/compiler.36424714_0"
        /*0030*/ 	.string	"-arch sm_100 -m 64 "



//--------------------- .note.nv.cuinfo           --------------------------
	.section	.note.nv.cuinfo,"",@"SHT_NOTE"
	.sectionflags	@"SHF_NOTE_NV_CUINFO"
        /*0018*/ 	.short	0x0002
        /*001a*/ 	.short	0x0064
        /*001c*/ 	.short	0x0082
	.zero		2


//--------------------- .nv.info                  --------------------------
	.section	.nv.info,"",@"SHT_CUDA_INFO"
	.align	4


	//----- nvinfo : EIATTR_REGCOUNT
	.align		4
        /*0000*/ 	.byte	0x04, 0x2f
        /*0002*/ 	.short	(.L_1 - .L_0)
	.align		4
.L_0:
        /*0004*/ 	.word	index@(sparse_matvec)
        /*0008*/ 	.word	0x00000020


	//----- nvinfo : EIATTR_FRAME_SIZE
	.align		4
.L_1:
        /*000c*/ 	.byte	0x04, 0x11
        /*000e*/ 	.short	(.L_3 - .L_2)
	.align		4
.L_2:
        /*0010*/ 	.word	index@(sparse_matvec)
        /*0014*/ 	.word	0x00000000


	//----- nvinfo : EIATTR_MIN_STACK_SIZE
	.align		4
.L_3:
        /*0018*/ 	.byte	0x04, 0x12
        /*001a*/ 	.short	(.L_5 - .L_4)
	.align		4
.L_4:
        /*001c*/ 	.word	index@(sparse_matvec)
        /*0020*/ 	.word	0x00000000
.L_5:


//--------------------- .nv.compat                --------------------------
	.section	.nv.compat,"",@"SHT_CUDA_COMPAT_INFO"
	.align	4
        /*0000*/ 	.byte	0x02, 0x09, 0x00, 0x00, 0x02, 0x02, 0x01, 0x00, 0x02, 0x05, 0x05, 0x00, 0x03, 0x07, 0x01, 0x01
        /*0010*/ 	.byte	0x02, 0x03, 0x00, 0x00, 0x02, 0x06, 0x01, 0x00, 0x04, 0x0b, 0x08, 0x00, 0x09, 0x00, 0x00, 0x00
        /*0020*/ 	.byte	0x00, 0x00, 0x00, 0x00


//--------------------- .nv.info.sparse_matvec    --------------------------
	.section	.nv.info.sparse_matvec,"",@"SHT_CUDA_INFO"
	.sectionflags	@""
	.align	4


	//----- nvinfo : EIATTR_CUDA_API_VERSION
	.align		4
        /*0000*/ 	.byte	0x04, 0x37
        /*0002*/ 	.short	(.L_7 - .L_6)
.L_6:
        /*0004*/ 	.word	0x00000082


	//----- nvinfo : EIATTR_KPARAM_INFO
	.align		4
.L_7:
        /*0008*/ 	.byte	0x04, 0x17
        /*000a*/ 	.short	(.L_9 - .L_8)
.L_8:
        /*000c*/ 	.word	0x00000000
        /*0010*/ 	.short	0x0005
        /*0012*/ 	.short	0x0028
        /*0014*/ 	.byte	0x00, 0xf0, 0x11, 0x00


	//----- nvinfo : EIATTR_KPARAM_INFO
	.align		4
.L_9:
        /*0018*/ 	.byte	0x04, 0x17
        /*001a*/ 	.short	(.L_11 - .L_10)
.L_10:
        /*001c*/ 	.word	0x00000000
        /*0020*/ 	.short	0x0004
        /*0022*/ 	.short	0x0020
        /*0024*/ 	.byte	0x00, 0xf5, 0x21, 0x00


	//----- nvinfo : EIATTR_KPARAM_INFO
	.align		4
.L_11:
        /*0028*/ 	.byte	0x04, 0x17
        /*002a*/ 	.short	(.L_13 - .L_12)
.L_12:
        /*002c*/ 	.word	0x00000000
        /*0030*/ 	.short	0x0003
        /*0032*/ 	.short	0x0018
        /*0034*/ 	.byte	0x00, 0xf5, 0x21, 0x00


	//----- nvinfo : EIATTR_KPARAM_INFO
	.align		4
.L_13:
        /*0038*/ 	.byte	0x04, 0x17
        /*003a*/ 	.short	(.L_15 - .L_14)
.L_14:
        /*003c*/ 	.word	0x00000000
        /*0040*/ 	.short	0x0002
        /*0042*/ 	.short	0x0010
        /*0044*/ 	.byte	0x00, 0xf5, 0x21, 0x00


	//----- nvinfo : EIATTR_KPARAM_INFO
	.align		4
.L_15:
        /*0048*/ 	.byte	0x04, 0x17
        /*004a*/ 	.short	(.L_17 - .L_16)
.L_16:
        /*004c*/ 	.word	0x00000000
        /*0050*/ 	.short	0x0001
        /*0052*/ 	.short	0x0008
        /*0054*/ 	.byte	0x00, 0xf5, 0x21, 0x00


	//----- nvinfo : EIATTR_KPARAM_INFO
	.align		4
.L_17:
        /*0058*/ 	.byte	0x04, 0x17
        /*005a*/ 	.short	(.L_19 - .L_18)
.L_18:
        /*005c*/ 	.word	0x00000000
        /*0060*/ 	.short	0x0000
        /*0062*/ 	.short	0x0000
        /*0064*/ 	.byte	0x00, 0xf5, 0x21, 0x00


	//----- nvinfo : EIATTR_SPARSE_MMA_MASK
	.align		4
.L_19:
        /*0068*/ 	.byte	0x03, 0x50
        /*006a*/ 	.short	0x0000


	//----- nvinfo : EIATTR_MAXREG_COUNT
	.align		4
        /*006c*/ 	.byte	0x03, 0x1b
        /*006e*/ 	.short	0x00ff


	//----- nvinfo : EIATTR_MERCURY_ISA_VERSION
	.align		4
        /*0070*/ 	.byte	0x03, 0x5f
        /*0072*/ 	.short	0x0101


	//----- nvinfo : EIATTR_VRC_CTA_INIT_COUNT
	.align		4
        /*0074*/ 	.byte	0x02, 0x4a
	.zero		1
	.zero		1


	//----- nvinfo : EIATTR_EXIT_INSTR_OFFSETS
	.align		4
        /*0078*/ 	.byte	0x04, 0x1c
        /*007a*/ 	.short	(.L_21 - .L_20)


	//   ....[0]....
.L_20:
        /*007c*/ 	.word	0x00000070


	//   ....[1]....
        /*0080*/ 	.word	0x00000e50


	//----- nvinfo : EIATTR_CRS_STACK_SIZE
	.align		4
.L_21:
        /*0084*/ 	.byte	0x04, 0x1e
        /*0086*/ 	.short	(.L_23 - .L_22)
.L_22:
        /*0088*/ 	.word	0x00000000


	//----- nvinfo : EIATTR_CBANK_PARAM_SIZE
	.align		4
.L_23:
        /*008c*/ 	.byte	0x03, 0x19
        /*008e*/ 	.short	0x002c


	//----- nvinfo : EIATTR_PARAM_CBANK
	.align		4
        /*0090*/ 	.byte	0x04, 0x0a
        /*0092*/ 	.short	(.L_25 - .L_24)
	.align		4
.L_24:
        /*0094*/ 	.word	index@(.nv.constant0.sparse_matvec)
        /*0098*/ 	.short	0x0380
        /*009a*/ 	.short	0x002c


	//----- nvinfo : EIATTR_SW_WAR
	.align		4
.L_25:
        /*009c*/ 	.byte	0x04, 0x36
        /*009e*/ 	.short	(.L_27 - .L_26)
.L_26:
        /*00a0*/ 	.word	0x00000008
.L_27:


//--------------------- .nv.callgraph             --------------------------
	.section	.nv.callgraph,"",@"SHT_CUDA_CALLGRAPH"
	.align	4
	.sectionentsize	8
	.align		4
        /*0000*/ 	.word	0x00000000
	.align		4
        /*0004*/ 	.word	0xffffffff
	.align		4
        /*0008*/ 	.word	0x00000000
	.align		4
        /*000c*/ 	.word	0xfffffffe
	.align		4
        /*0010*/ 	.word	0x00000000
	.align		4
        /*0014*/ 	.word	0xfffffffd
	.align		4
        /*0018*/ 	.word	0x00000000
	.align		4
        /*001c*/ 	.word	0xfffffffc


//--------------------- .text.sparse_matvec       --------------------------
	.section	.text.sparse_matvec,"ax",@progbits
	.align	128
        .global         sparse_matvec
        .type           sparse_matvec,@function
        .size           sparse_matvec,(.L_x_11 - sparse_matvec)
        .other          sparse_matvec,@"STO_CUDA_ENTRY STV_DEFAULT"
sparse_matvec:
.text.sparse_matvec:
[----:B------:R-:W-:Y:S01]  /*0000*/  LDC R1, c[0x0][0x37c] ;  /* 0x0000df00ff017b82 */ /* 0x000fe20000000800 */
[----:B------:R-:W0:Y:S07]  /*0010*/  S2R R3, SR_TID.X ;  /* 0x0000000000037919 */ /* 0x000e2e0000002100 */
[----:B------:R-:W0:Y:S01]  /*0020*/  S2UR UR4, SR_CTAID.X ;  /* 0x00000000000479c3 */ /* 0x000e220000002500 */
[----:B------:R-:W1:Y:S07]  /*0030*/  LDCU UR5, c[0x0][0x3a8] ;  /* 0x00007500ff0577ac */ /* 0x000e6e0008000800 */
[----:B------:R-:W0:Y:S02]  /*0040*/  LDC R0, c[0x0][0x360] ;  /* 0x0000d800ff007b82 */ /* 0x000e240000000800 */
[----:B0-----:R-:W-:-:S05]  /*0050*/  IMAD R0, R0, UR4, R3 ;  /* 0x0000000400007c24 */ /* 0x001fca000f8e0203 */
[----:B-1----:R-:W-:-:S13]  /*0060*/  ISETP.GE.AND P0, PT, R0, UR5, PT ;  /* 0x0000000500007c0c */ /* 0x002fda000bf06270 */
[----:B------:R-:W-:Y:S05]  /*0070*/  @P0 EXIT ;  /* 0x000000000000094d */ /* 0x000fea0003800000 */
[----:B------:R-:W0:Y:S01]  /*0080*/  LDC.64 R2, c[0x0][0x380] ;  /* 0x0000e000ff027b82 */ /* 0x000e220000000a00 */
[----:B------:R-:W1:Y:S01]  /*0090*/  LDCU.64 UR4, c[0x0][0x358] ;  /* 0x00006b00ff0477ac */ /* 0x000e620008000a00 */
[----:B0-----:R-:W-:-:S05]  /*00a0*/  IMAD.WIDE R2, R0, 0x4, R2 ;  /* 0x0000000400027825 */ /* 0x001fca00078e0202 */
[----:B-1----:R-:W2:Y:S04]  /*00b0*/  LDG.E R4, desc[UR4][R2.64] ;  /* 0x0000000402047981 */ /* 0x002ea8000c1e1900 */
[----:B------:R-:W2:Y:S01]  /*00c0*/  LDG.E R8, desc[UR4][R2.64+0x4] ;  /* 0x0000040402087981 */ /* 0x000ea2000c1e1900 */
[----:B------:R-:W-:Y:S01]  /*00d0*/  BSSY.RECONVERGENT B0, `(.L_x_0) ;  /* 0x00000d4000007945 */ /* 0x000fe20003800200 */
[----:B------:R-:W-:Y:S01]  /*00e0*/  HFMA2 R6, -RZ, RZ, 0, 0 ;  /* 0x00000000ff067431 */ /* 0x000fe200000001ff */
[----:B--2---:R-:W-:-:S13]  /*00f0*/  ISETP.GE.AND P0, PT, R4, R8, PT ;  /* 0x000000080400720c */ /* 0x004fda0003f06270 */
[----:B------:R-:W-:Y:S05]  /*0100*/  @P0 BRA `(.L_x_1) ;  /* 0x0000000c00400947 */ /* 0x000fea0003800000 */
[----:B------:R-:W-:Y:S01]  /*0110*/  MOV R3, R4 ;  /* 0x0000000400037202 */ /* 0x000fe20000000f00 */
[----:B------:R-:W-:Y:S01]  /*0120*/  BSSY.RECONVERGENT B1, `(.L_x_2) ;  /* 0x0000068000017945 */ /* 0x000fe20003800200 */
[----:B------:R-:W-:Y:S02]  /*0130*/  MOV R6, RZ ;  /* 0x000000ff00067202 */ /* 0x000fe40000000f00 */
[CC--:B------:R-:W-:Y:S02]  /*0140*/  IADD3 R4, PT, PT, R8.reuse, -R3.reuse, RZ ;  /* 0x8000000308047210 */ /* 0x0c0fe40007ffe0ff */
[----:B------:R-:W-:Y:S02]  /*0150*/  IADD3 R8, PT, PT, -R8, R3, RZ ;  /* 0x0000000308087210 */ /* 0x000fe40007ffe1ff */
[----:B------:R-:W-:Y:S02]  /*0160*/  LOP3.LUT R5, R4, 0xf, RZ, 0xc0, !PT ;  /* 0x0000000f04057812 */ /* 0x000fe400078ec0ff */
[----:B------:R-:W-:-:S02]  /*0170*/  ISETP.GT.U32.AND P1, PT, R8, -0x10, PT ;  /* 0xfffffff00800780c */ /* 0x000fc40003f24070 */
[----:B------:R-:W-:-:S11]  /*0180*/  ISETP.NE.AND P0, PT, R5, RZ, PT ;  /* 0x000000ff0500720c */ /* 0x000fd60003f05270 */
[----:B------:R-:W-:Y:S05]  /*0190*/  @P1 BRA `(.L_x_3) ;  /* 0x0000000400801947 */ /* 0x000fea0003800000 */
[----:B------:R-:W0:Y:S01]  /*01a0*/  LDC.64 R12, c[0x0][0x390] ;  /* 0x0000e400ff0c7b82 */ /* 0x000e220000000a00 */
[----:B------:R-:W-:Y:S02]  /*01b0*/  LOP3.LUT R2, R4, 0xfffffff0, RZ, 0xc0, !PT ;  /* 0xfffffff004027812 */ /* 0x000fe400078ec0ff */
[----:B------:R-:W-:Y:S02]  /*01c0*/  MOV R6, RZ ;  /* 0x000000ff00067202 */ /* 0x000fe40000000f00 */
[----:B------:R-:W-:-:S03]  /*01d0*/  IADD3 R2, PT, PT, -R2, RZ, RZ ;  /* 0x000000ff02027210 */ /* 0x000fc60007ffe1ff */
[----:B------:R-:W1:Y:S01]  /*01e0*/  LDC.64 R14, c[0x0][0x388] ;  /* 0x0000e200ff0e7b82 */ /* 0x000e620000000a00 */
[----:B0-----:R-:W-:-:S04]  /*01f0*/  IADD3 R12, P1, PT, R12, 0x20, RZ ;  /* 0x000000200c0c7810 */ /* 0x001fc80007f3e0ff */
[----:B------:R-:W-:Y:S02]  /*0200*/  IADD3.X R13, PT, PT, RZ, R13, RZ, P1, !PT ;  /* 0x0000000dff0d7210 */ /* 0x000fe40000ffe4ff */
[----:B-1----:R-:W-:-:S04]  /*0210*/  IADD3 R14, P2, PT, R14, 0x20, RZ ;  /* 0x000000200e0e7810 */ /* 0x002fc80007f5e0ff */
[----:B------:R-:W-:-:S09]  /*0220*/  IADD3.X R15, PT, PT, RZ, R15, RZ, P2, !PT ;  /* 0x0000000fff0f7210 */ /* 0x000fd200017fe4ff */
.L_x_4:
[C---:B------:R-:W-:Y:S01]  /*0230*/  IMAD.WIDE R20, R3.reuse, 0x4, R14 ;  /* 0x0000000403147825 */ /* 0x040fe200078e020e */
[----:B------:R-:W0:Y:S04]  /*0240*/  LDC.64 R16, c[0x0][0x398] ;  /* 0x0000e600ff107b82 */ /* 0x000e280000000a00 */
[----:B------:R-:W0:Y:S04]  /*0250*/  LDG.E R11, desc[UR4][R20.64+-0x20] ;  /* 0xffffe004140b7981 */ /* 0x000e28000c1e1900 */
[----:B------:R-:W2:Y:S04]  /*0260*/  LDG.E R23, desc[UR4][R20.64+-0x1c] ;  /* 0xffffe40414177981 */ /* 0x000ea8000c1e1900 */
[----:B------:R-:W3:Y:S01]  /*0270*/  LDG.E R9, desc[UR4][R20.64+-0x18] ;  /* 0xffffe80414097981 */ /* 0x000ee2000c1e1900 */
[----:B------:R-:W-:-:S03]  /*0280*/  IMAD.WIDE R26, R3, 0x4, R12 ;  /* 0x00000004031a7825 */ /* 0x000fc600078e020c */
[----:B------:R-:W4:Y:S04]  /*0290*/  LDG.E R25, desc[UR4][R20.64+-0x14] ;  /* 0xffffec0414197981 */ /* 0x000f28000c1e1900 */
[----:B------:R-:W5:Y:S04]  /*02a0*/  LDG.E R19, desc[UR4][R26.64+-0x20] ;  /* 0xffffe0041a137981 */ /* 0x000f68000c1e1900 */
[----:B------:R-:W5:Y:S04]  /*02b0*/  LDG.E R18, desc[UR4][R26.64+-0x1c] ;  /* 0xffffe4041a127981 */ /* 0x000f68000c1e1900 */
[----:B------:R-:W5:Y:S01]  /*02c0*/  LDG.E R29, desc[UR4][R20.64+-0x10] ;  /* 0xfffff004141d7981 */ /* 0x000f62000c1e1900 */
[----:B0-----:R-:W-:-:S06]  /*02d0*/  IMAD.WIDE R10, R11, 0x4, R16 ;  /* 0x000000040b0a7825 */ /* 0x001fcc00078e0210 */
[----:B------:R-:W5:Y:S01]  /*02e0*/  LDG.E R10, desc[UR4][R10.64] ;  /* 0x000000040a0a7981 */ /* 0x000f62000c1e1900 */
[----:B--2---:R-:W-:-:S05]  /*02f0*/  IMAD.WIDE R22, R23, 0x4, R16 ;  /* 0x0000000417167825 */ /* 0x004fca00078e0210 */
[----:B------:R-:W2:Y:S01]  /*0300*/  LDG.E R7, desc[UR4][R22.64] ;  /* 0x0000000416077981 */ /* 0x000ea2000c1e1900 */
[----:B---3--:R-:W-:-:S03]  /*0310*/  IMAD.WIDE R8, R9, 0x4, R16 ;  /* 0x0000000409087825 */ /* 0x008fc600078e0210 */
[----:B------:R-:W3:Y:S01]  /*0320*/  LDG.E R11, desc[UR4][R26.64+-0x18] ;  /* 0xffffe8041a0b7981 */ /* 0x000ee2000c1e1900 */
[----:B----4-:R-:W-:-:S03]  /*0330*/  IMAD.WIDE R24, R25, 0x4, R16 ;  /* 0x0000000419187825 */ /* 0x010fc600078e0210 */
[----:B------:R-:W3:Y:S04]  /*0340*/  LDG.E R8, desc[UR4][R8.64] ;  /* 0x0000000408087981 */ /* 0x000ee8000c1e1900 */
[----:B------:R-:W4:Y:S04]  /*0350*/  LDG.E R23, desc[UR4][R20.64+-0xc] ;  /* 0xfffff40414177981 */ /* 0x000f28000c1e1900 */
[----:B------:R-:W4:Y:S01]  /*0360*/  LDG.E R9, desc[UR4][R20.64+-0x8] ;  /* 0xfffff80414097981 */ /* 0x000f22000c1e1900 */
[----:B-----5:R-:W-:-:S03]  /*0370*/  FFMA R28, R19, R10, R6 ;  /* 0x0000000a131c7223 */ /* 0x020fc60000000006 */
[----:B------:R-:W5:Y:S04]  /*0380*/  LDG.E R6, desc[UR4][R24.64] ;  /* 0x0000000418067981 */ /* 0x000f68000c1e1900 */
[----:B------:R-:W5:Y:S01]  /*0390*/  LDG.E R19, desc[UR4][R26.64+-0x14] ;  /* 0xffffec041a137981 */ /* 0x000f62000c1e1900 */
[----:B--2---:R-:W-:Y:S01]  /*03a0*/  FFMA R22, R18, R7, R28 ;  /* 0x0000000712167223 */ /* 0x004fe2000000001c */
[----:B------:R-:W-:Y:S02]  /*03b0*/  IMAD.WIDE R28, R29, 0x4, R16 ;  /* 0x000000041d1c7825 */ /* 0x000fe400078e0210 */
[----:B------:R-:W2:Y:S04]  /*03c0*/  LDG.E R10, desc[UR4][R20.64+-0x4] ;  /* 0xfffffc04140a7981 */ /* 0x000ea8000c1e1900 */
[----:B------:R-:W2:Y:S04]  /*03d0*/  LDG.E R29, desc[UR4][R28.64] ;  /* 0x000000041c1d7981 */ /* 0x000ea8000c1e1900 */
[----:B------:R-:W2:Y:S04]  /*03e0*/  LDG.E R18, desc[UR4][R26.64+-0x10] ;  /* 0xfffff0041a127981 */ /* 0x000ea8000c1e1900 */
[----:B------:R-:W2:Y:S01]  /*03f0*/  LDG.E R7, desc[UR4][R20.64] ;  /* 0x0000000414077981 */ /* 0x000ea2000c1e1900 */
[----:B---3--:R-:W-:Y:S01]  /*0400*/  FFMA R8, R11, R8, R22 ;  /* 0x000000080b087223 */ /* 0x008fe20000000016 */
[----:B----4-:R-:W-:-:S02]  /*0410*/  IMAD.WIDE R22, R23, 0x4, R16 ;  /* 0x0000000417167825 */ /* 0x010fc400078e0210 */
[----:B------:R-:W3:Y:S04]  /*0420*/  LDG.E R11, desc[UR4][R20.64+0x4] ;  /* 0x00000404140b7981 */ /* 0x000ee8000c1e1900 */
[----:B------:R-:W4:Y:S04]  /*0430*/  LDG.E R23, desc[UR4][R22.64] ;  /* 0x0000000416177981 */ /* 0x000f28000c1e1900 */
[----:B------:R-:W4:Y:S04]  /*0440*/  LDG.E R25, desc[UR4][R26.64+-0xc] ;  /* 0xfffff4041a197981 */ /* 0x000f28000c1e1900 */
[----:B------:R-:W4:Y:S04]  /*0450*/  LDG.E R28, desc[UR4][R26.64+-0x8] ;  /* 0xfffff8041a1c7981 */ /* 0x000f28000c1e1900 */
[----:B------:R-:W4:Y:S04]  /*0460*/  LDG.E R22, desc[UR4][R20.64+0x8] ;  /* 0x0000080414167981 */ /* 0x000f28000c1e1900 */
[----:B------:R-:W4:Y:S01]  /*0470*/  LDG.E R24, desc[UR4][R26.64+0x4] ;  /* 0x000004041a187981 */ /* 0x000f22000c1e1900 */
[----:B-----5:R-:W-:Y:S01]  /*0480*/  FFMA R6, R19, R6, R8 ;  /* 0x0000000613067223 */ /* 0x020fe20000000008 */
[----:B------:R-:W-:-:S05]  /*0490*/  IMAD.WIDE R8, R9, 0x4, R16 ;  /* 0x0000000409087825 */ /* 0x000fca00078e0210 */
[----:B------:R0:W5:Y:S01]  /*04a0*/  LDG.E R19, desc[UR4][R8.64] ;  /* 0x0000000408137981 */ /* 0x000162000c1e1900 */
[----:B--2---:R-:W-:-:S03]  /*04b0*/  FFMA R18, R18, R29, R6 ;  /* 0x0000001d12127223 */ /* 0x004fc60000000006 */
[----:B------:R-:W2:Y:S01]  /*04c0*/  LDG.E R29, desc[UR4][R20.64+0x1c] ;  /* 0x00001c04141d7981 */ /* 0x000ea2000c1e1900 */
[----:B0-----:R-:W-:-:S04]  /*04d0*/  IMAD.WIDE R8, R10, 0x4, R16 ;  /* 0x000000040a087825 */ /* 0x001fc800078e0210 */
[--C-:B------:R-:W-:Y:S02]  /*04e0*/  IMAD.WIDE R6, R7, 0x4, R16.reuse ;  /* 0x0000000407067825 */ /* 0x100fe400078e0210 */
[----:B------:R-:W2:Y:S02]  /*04f0*/  LDG.E R8, desc[UR4][R8.64] ;  /* 0x0000000408087981 */ /* 0x000ea4000c1e1900 */
[----:B---3--:R-:W-:Y:S02]  /*0500*/  IMAD.WIDE R10, R11, 0x4, R16 ;  /* 0x000000040b0a7825 */ /* 0x008fe400078e0210 */
[----:B------:R-:W3:Y:S02]  /*0510*/  LDG.E R6, desc[UR4][R6.64] ;  /* 0x0000000406067981 */ /* 0x000ee4000c1e1900 */
[----:B----4-:R-:W-:Y:S02]  /*0520*/  FFMA R23, R25, R23, R18 ;  /* 0x0000001719177223 */ /* 0x010fe40000000012 */
[----:B------:R-:W4:Y:S04]  /*0530*/  LDG.E R10, desc[UR4][R10.64] ;  /* 0x000000040a0a7981 */ /* 0x000f28000c1e1900 */
[----:B------:R-:W2:Y:S04]  /*0540*/  LDG.E R9, desc[UR4][R26.64+-0x4] ;  /* 0xfffffc041a097981 */ /* 0x000ea8000c1e1900 */
[----:B------:R-:W3:Y:S04]  /*0550*/  LDG.E R7, desc[UR4][R26.64] ;  /* 0x000000041a077981 */ /* 0x000ee8000c1e1900 */
[----:B------:R-:W4:Y:S04]  /*0560*/  LDG.E R18, desc[UR4][R20.64+0xc] ;  /* 0x00000c0414127981 */ /* 0x000f28000c1e1900 */
[----:B------:R-:W4:Y:S04]  /*0570*/  LDG.E R25, desc[UR4][R20.64+0x14] ;  /* 0x0000140414197981 */ /* 0x000f28000c1e1900 */
[----:B------:R-:W4:Y:S01]  /*0580*/  LDG.E R11, desc[UR4][R26.64+0x18] ;  /* 0x000018041a0b7981 */ /* 0x000f22000c1e1900 */
[----:B-----5:R-:W-:-:S03]  /*0590*/  FFMA R28, R28, R19, R23 ;  /* 0x000000131c1c7223 */ /* 0x020fc60000000017 */
[----:B------:R-:W5:Y:S04]  /*05a0*/  LDG.E R23, desc[UR4][R20.64+0x10] ;  /* 0x0000100414177981 */ /* 0x000f68000c1e1900 */
[----:B------:R0:W5:Y:S02]  /*05b0*/  LDG.E R19, desc[UR4][R20.64+0x18] ;  /* 0x0000180414137981 */ /* 0x000164000c1e1900 */
[----:B0-----:R-:W-:-:S04]  /*05c0*/  IMAD.WIDE R20, R22, 0x4, R16 ;  /* 0x0000000416147825 */ /* 0x001fc800078e0210 */
[----:B--2---:R-:W-:Y:S02]  /*05d0*/  FFMA R8, R9, R8, R28 ;  /* 0x0000000809087223 */ /* 0x004fe4000000001c */
[----:B------:R-:W2:Y:S02]  /*05e0*/  LDG.E R9, desc[UR4][R26.64+0x10] ;  /* 0x000010041a097981 */ /* 0x000ea4000c1e1900 */
[----:B---3--:R-:W-:Y:S02]  /*05f0*/  FFMA R7, R7, R6, R8 ;  /* 0x0000000607077223 */ /* 0x008fe40000000008 */
[----:B------:R-:W3:Y:S02]  /*0600*/  LDG.E R8, desc[UR4][R26.64+0xc] ;  /* 0x00000c041a087981 */ /* 0x000ee4000c1e1900 */
[----:B----4-:R-:W-:Y:S02]  /*0610*/  FFMA R6, R24, R10, R7 ;  /* 0x0000000a18067223 */ /* 0x010fe40000000007 */
[----:B------:R-:W4:Y:S04]  /*0620*/  LDG.E R7, desc[UR4][R26.64+0x8] ;  /* 0x000008041a077981 */ /* 0x000f28000c1e1900 */
[----:B------:R-:W2:Y:S04]  /*0630*/  LDG.E R10, desc[UR4][R26.64+0x14] ;  /* 0x000014041a0a7981 */ /* 0x000ea8000c1e1900 */
[----:B------:R-:W2:Y:S01]  /*0640*/  LDG.E R26, desc[UR4][R26.64+0x1c] ;  /* 0x00001c041a1a7981 */ /* 0x000ea2000c1e1900 */
[----:B------:R-:W-:-:S06]  /*0650*/  IMAD.WIDE R24, R25, 0x4, R16 ;  /* 0x0000000419187825 */ /* 0x000fcc00078e0210 */
[----:B------:R-:W2:Y:S04]  /*0660*/  LDG.E R25, desc[UR4][R24.64] ;  /* 0x0000000418197981 */ /* 0x000ea8000c1e1900 */
[----:B------:R0:W4:Y:S02]  /*0670*/  LDG.E R27, desc[UR4][R20.64] ;  /* 0x00000004141b7981 */ /* 0x000124000c1e1900 */
[----:B0-----:R-:W-:-:S06]  /*0680*/  IMAD.WIDE R20, R18, 0x4, R16 ;  /* 0x0000000412147825 */ /* 0x001fcc00078e0210 */
[----:B------:R-:W3:Y:S01]  /*0690*/  LDG.E R21, desc[UR4][R20.64] ;  /* 0x0000000414157981 */ /* 0x000ee2000c1e1900 */
[----:B-----5:R-:W-:-:S04]  /*06a0*/  IMAD.WIDE R22, R23, 0x4, R16 ;  /* 0x0000000417167825 */ /* 0x020fc800078e0210 */
[--C-:B------:R-:W-:Y:S02]  /*06b0*/  IMAD.WIDE R18, R19, 0x4, R16.reuse ;  /* 0x0000000413127825 */ /* 0x100fe400078e0210 */
[----:B------:R-:W2:Y:S02]  /*06c0*/  LDG.E R22, desc[UR4][R22.64] ;  /* 0x0000000416167981 */ /* 0x000ea4000c1e1900 */
[----:B------:R-:W-:Y:S02]  /*06d0*/  IMAD.WIDE R16, R29, 0x4, R16 ;  /* 0x000000041d107825 */ /* 0x000fe400078e0210 */
[----:B------:R-:W5:Y:S04]  /*06e0*/  LDG.E R18, desc[UR4][R18.64] ;  /* 0x0000000412127981 */ /* 0x000f68000c1e1900 */
[----:B------:R-:W5:Y:S01]  /*06f0*/  LDG.E R16, desc[UR4][R16.64] ;  /* 0x0000000410107981 */ /* 0x000f62000c1e1900 */
[----:B------:R-:W-:-:S04]  /*0700*/  IADD3 R2, PT, PT, R2, 0x10, RZ ;  /* 0x0000001002027810 */ /* 0x000fc80007ffe0ff */
[----:B------:R-:W-:Y:S02]  /*0710*/  ISETP.NE.AND P1, PT, R2, RZ, PT ;  /* 0x000000ff0200720c */ /* 0x000fe40003f25270 */
[----:B------:R-:W-:Y:S01]  /*0720*/  IADD3 R3, PT, PT, R3, 0x10, RZ ;  /* 0x0000001003037810 */ /* 0x000fe20007ffe0ff */
[----:B----4-:R-:W-:-:S04]  /*0730*/  FFMA R7, R7, R27, R6 ;  /* 0x0000001b07077223 */ /* 0x010fc80000000006 */
[----:B---3--:R-:W-:-:S04]  /*0740*/  FFMA R8, R8, R21, R7 ;  /* 0x0000001508087223 */ /* 0x008fc80000000007 */
[----:B--2---:R-:W-:-:S04]  /*0750*/  FFMA R9, R9, R22, R8 ;  /* 0x0000001609097223 */ /* 0x004fc80000000008 */
[----:B------:R-:W-:-:S04]  /*0760*/  FFMA R10, R10, R25, R9 ;  /* 0x000000190a0a7223 */ /* 0x000fc80000000009 */
[----:B-----5:R-:W-:-:S04]  /*0770*/  FFMA R11, R11, R18, R10 ;  /* 0x000000120b0b7223 */ /* 0x020fc8000000000a */
[----:B------:R-:W-:Y:S01]  /*0780*/  FFMA R6, R26, R16, R11 ;  /* 0x000000101a067223 */ /* 0x000fe2000000000b */
[----:B------:R-:W-:Y:S06]  /*0790*/  @P1 BRA `(.L_x_4) ;  /* 0xfffffff800a41947 */ /* 0x000fec000383ffff */
.L_x_3:
[----:B------:R-:W-:Y:S05]  /*07a0*/  BSYNC.RECONVERGENT B1 ;  /* 0x0000000000017941 */ /* 0x000fea0003800200 */
.L_x_2:
[----:B------:R-:W-:Y:S05]  /*07b0*/  @!P0 BRA `(.L_x_1) ;  /* 0x0000000400948947 */ /* 0x000fea0003800000 */
[----:B------:R-:W-:Y:S01]  /*07c0*/  ISETP.GE.U32.AND P0, PT, R5, 0x8, PT ;  /* 0x000000080500780c */ /* 0x000fe20003f06070 */
[----:B------:R-:W-:Y:S01]  /*07d0*/  BSSY.RECONVERGENT B1, `(.L_x_5) ;  /* 0x0000032000017945 */ /* 0x000fe20003800200 */
[----:B------:R-:W-:-:S04]  /*07e0*/  LOP3.LUT R24, R4, 0x7, RZ, 0xc0, !PT ;  /* 0x0000000704187812 */ /* 0x000fc800078ec0ff */
[----:B------:R-:W-:-:S07]  /*07f0*/  ISETP.NE.AND P1, PT, R24, RZ, PT ;  /* 0x000000ff1800720c */ /* 0x000fce0003f25270 */
[----:B------:R-:W-:Y:S06]  /*0800*/  @!P0 BRA `(.L_x_6) ;  /* 0x0000000000b88947 */ /* 0x000fec0003800000 */
[----:B------:R-:W0:Y:S08]  /*0810*/  LDC.64 R20, c[0x0][0x388] ;  /* 0x0000e200ff147b82 */ /* 0x000e300000000a00 */
[----:B------:R-:W1:Y:S08]  /*0820*/  LDC.64 R10, c[0x0][0x398] ;  /* 0x0000e600ff0a7b82 */ /* 0x000e700000000a00 */
[----:B------:R-:W2:Y:S01]  /*0830*/  LDC.64 R8, c[0x0][0x390] ;  /* 0x0000e400ff087b82 */ /* 0x000ea20000000a00 */
[----:B0-----:R-:W-:-:S05]  /*0840*/  IMAD.WIDE R20, R3, 0x4, R20 ;  /* 0x0000000403147825 */ /* 0x001fca00078e0214 */
[----:B------:R-:W1:Y:S04]  /*0850*/  LDG.E R29, desc[UR4][R20.64] ;  /* 0x00000004141d7981 */ /* 0x000e68000c1e1900 */
[----:B------:R-:W3:Y:S04]  /*0860*/  LDG.E R27, desc[UR4][R20.64+0x4] ;  /* 0x00000404141b7981 */ /* 0x000ee8000c1e1900 */
[----:B------:R-:W4:Y:S04]  /*0870*/  LDG.E R25, desc[UR4][R20.64+0x8] ;  /* 0x0000080414197981 */ /* 0x000f28000c1e1900 */
[----:B------:R-:W5:Y:S04]  /*0880*/  LDG.E R13, desc[UR4][R20.64+0xc] ;  /* 0x00000c04140d7981 */ /* 0x000f68000c1e1900 */
[----:B------:R-:W5:Y:S04]  /*0890*/  LDG.E R15, desc[UR4][R20.64+0x10] ;  /* 0x00001004140f7981 */ /* 0x000f68000c1e1900 */
[----:B------:R-:W5:Y:S04]  /*08a0*/  LDG.E R17, desc[UR4][R20.64+0x14] ;  /* 0x0000140414117981 */ /* 0x000f68000c1e1900 */
[----:B------:R-:W5:Y:S04]  /*08b0*/  LDG.E R19, desc[UR4][R20.64+0x18] ;  /* 0x0000180414137981 */ /* 0x000f68000c1e1900 */
[----:B------:R4:W5:Y:S01]  /*08c0*/  LDG.E R23, desc[UR4][R20.64+0x1c] ;  /* 0x00001c0414177981 */ /* 0x000962000c1e1900 */
[----:B--2---:R-:W-:-:S05]  /*08d0*/  IMAD.WIDE R8, R3, 0x4, R8 ;  /* 0x0000000403087825 */ /* 0x004fca00078e0208 */
[----:B------:R-:W2:Y:S04]  /*08e0*/  LDG.E R7, desc[UR4][R8.64] ;  /* 0x0000000408077981 */ /* 0x000ea8000c1e1900 */
[----:B------:R-:W2:Y:S01]  /*08f0*/  LDG.E R22, desc[UR4][R8.64+0x8] ;  /* 0x0000080408167981 */ /* 0x000ea2000c1e1900 */
[----:B-1----:R-:W-:-:S04]  /*0900*/  IMAD.WIDE R28, R29, 0x4, R10 ;  /* 0x000000041d1c7825 */ /* 0x002fc800078e020a */
[--C-:B---3--:R-:W-:Y:S01]  /*0910*/  IMAD.WIDE R26, R27, 0x4, R10.reuse ;  /* 0x000000041b1a7825 */ /* 0x108fe200078e020a */
[----:B------:R-:W2:Y:S03]  /*0920*/  LDG.E R5, desc[UR4][R28.64] ;  /* 0x000000041c057981 */ /* 0x000ea6000c1e1900 */
[--C-:B----4-:R-:W-:Y:S01]  /*0930*/  IMAD.WIDE R20, R25, 0x4, R10.reuse ;  /* 0x0000000419147825 */ /* 0x110fe200078e020a */
[----:B------:R-:W3:Y:S04]  /*0940*/  LDG.E R2, desc[UR4][R26.64] ;  /* 0x000000041a027981 */ /* 0x000ee8000c1e1900 */
[----:B------:R-:W3:Y:S01]  /*0950*/  LDG.E R25, desc[UR4][R8.64+0x4] ;  /* 0x0000040408197981 */ /* 0x000ee2000c1e1900 */
[----:B-----5:R-:W-:-:S03]  /*0960*/  IMAD.WIDE R12, R13, 0x4, R10 ;  /* 0x000000040d0c7825 */ /* 0x020fc600078e020a */
[----:B------:R-:W4:Y:S01]  /*0970*/  LDG.E R21, desc[UR4][R20.64] ;  /* 0x0000000414157981 */ /* 0x000f22000c1e1900 */
[----:B------:R-:W-:-:S03]  /*0980*/  IMAD.WIDE R14, R15, 0x4, R10 ;  /* 0x000000040f0e7825 */ /* 0x000fc600078e020a */
[----:B------:R-:W5:Y:S01]  /*0990*/  LDG.E R13, desc[UR4][R12.64] ;  /* 0x000000040c0d7981 */ /* 0x000f62000c1e1900 */
[----:B------:R-:W-:-:S03]  /*09a0*/  IMAD.WIDE R16, R17, 0x4, R10 ;  /* 0x0000000411107825 */ /* 0x000fc600078e020a */
[----:B------:R-:W5:Y:S01]  /*09b0*/  LDG.E R28, desc[UR4][R8.64+0xc] ;  /* 0x00000c04081c7981 */ /* 0x000f62000c1e1900 */
[----:B------:R-:W-:-:S03]  /*09c0*/  IMAD.WIDE R18, R19, 0x4, R10 ;  /* 0x0000000413127825 */ /* 0x000fc600078e020a */
[----:B------:R-:W5:Y:S04]  /*09d0*/  LDG.E R14, desc[UR4][R14.64] ;  /* 0x000000040e0e7981 */ /* 0x000f68000c1e1900 */
[----:B------:R-:W5:Y:S01]  /*09e0*/  LDG.E R29, desc[UR4][R8.64+0x10] ;  /* 0x00001004081d7981 */ /* 0x000f62000c1e1900 */
[----:B------:R-:W-:-:S03]  /*09f0*/  IMAD.WIDE R10, R23, 0x4, R10 ;  /* 0x00000004170a7825 */ /* 0x000fc600078e020a */
[----:B------:R-:W5:Y:S04]  /*0a00*/  LDG.E R17, desc[UR4][R16.64] ;  /* 0x0000000410117981 */ /* 0x000f68000c1e1900 */
[----:B------:R-:W5:Y:S04]  /*0a10*/  LDG.E R26, desc[UR4][R8.64+0x14] ;  /* 0x00001404081a7981 */ /* 0x000f68000c1e1900 */
[----:B------:R-:W5:Y:S04]  /*0a20*/  LDG.E R18, desc[UR4][R18.64] ;  /* 0x0000000412127981 */ /* 0x000f68000c1e1900 */
[----:B------:R-:W5:Y:S04]  /*0a30*/  LDG.E R23, desc[UR4][R8.64+0x18] ;  /* 0x0000180408177981 */ /* 0x000f68000c1e1900 */
[----:B------:R-:W5:Y:S04]  /*0a40*/  LDG.E R12, desc[UR4][R8.64+0x1c] ;  /* 0x00001c04080c7981 */ /* 0x000f68000c1e1900 */
[----:B------:R-:W5:Y:S01]  /*0a50*/  LDG.E R10, desc[UR4][R10.64] ;  /* 0x000000040a0a7981 */ /* 0x000f62000c1e1900 */
[----:B------:R-:W-:Y:S01]  /*0a60*/  IADD3 R3, PT, PT, R3, 0x8, RZ ;  /* 0x0000000803037810 */ /* 0x000fe20007ffe0ff */
[----:B--2---:R-:W-:-:S04]  /*0a70*/  FFMA R6, R7, R5, R6 ;  /* 0x0000000507067223 */ /* 0x004fc80000000006 */
[----:B---3--:R-:W-:-:S04]  /*0a80*/  FFMA R25, R25, R2, R6 ;  /* 0x0000000219197223 */ /* 0x008fc80000000006 */
[----:B----4-:R-:W-:-:S04]  /*0a90*/  FFMA R21, R22, R21, R25 ;  /* 0x0000001516157223 */ /* 0x010fc80000000019 */
[----:B-----5:R-:W-:-:S04]  /*0aa0*/  FFMA R28, R28, R13, R21 ;  /* 0x0000000d1c1c7223 */ /* 0x020fc80000000015 */
[----:B------:R-:W-:-:S04]  /*0ab0*/  FFMA R29, R29, R14, R28 ;  /* 0x0000000e1d1d7223 */ /* 0x000fc8000000001c */
[----:B------:R-:W-:-:S04]  /*0ac0*/  FFMA R26, R26, R17, R29 ;  /* 0x000000111a1a7223 */ /* 0x000fc8000000001d */
[----:B------:R-:W-:-:S04]  /*0ad0*/  FFMA R23, R23, R18, R26 ;  /* 0x0000001217177223 */ /* 0x000fc8000000001a */
[----:B------:R-:W-:-:S07]  /*0ae0*/  FFMA R6, R12, R10, R23 ;  /* 0x0000000a0c067223 */ /* 0x000fce0000000017 */
.L_x_6:
[----:B------:R-:W-:Y:S05]  /*0af0*/  BSYNC.RECONVERGENT B1 ;  /* 0x0000000000017941 */ /* 0x000fea0003800200 */
.L_x_5:
[----:B------:R-:W-:Y:S05]  /*0b00*/  @!P1 BRA `(.L_x_1) ;  /* 0x0000000000c09947 */ /* 0x000fea0003800000 */
[----:B------:R-:W-:Y:S01]  /*0b10*/  ISETP.GE.U32.AND P0, PT, R24, 0x4, PT ;  /* 0x000000041800780c */ /* 0x000fe20003f06070 */
[----:B------:R-:W-:Y:S01]  /*0b20*/  BSSY.RECONVERGENT B1, `(.L_x_7) ;  /* 0x000001e000017945 */ /* 0x000fe20003800200 */
[----:B------:R-:W-:-:S04]  /*0b30*/  LOP3.LUT R4, R4, 0x3, RZ, 0xc0, !PT ;  /* 0x0000000304047812 */ /* 0x000fc800078ec0ff */
[----:B------:R-:W-:-:S07]  /*0b40*/  ISETP.NE.AND P1, PT, R4, RZ, PT ;  /* 0x000000ff0400720c */ /* 0x000fce0003f25270 */
[----:B------:R-:W-:Y:S06]  /*0b50*/  @!P0 BRA `(.L_x_8) ;  /* 0x0000000000688947 */ /* 0x000fec0003800000 */
[----:B------:R-:W0:Y:S08]  /*0b60*/  LDC.64 R8, c[0x0][0x388] ;  /* 0x0000e200ff087b82 */ /* 0x000e300000000a00 */
[----:B------:R-:W1:Y:S01]  /*0b70*/  LDC.64 R10, c[0x0][0x390] ;  /* 0x0000e400ff0a7b82 */ /* 0x000e620000000a00 */
[----:B0-----:R-:W-:-:S07]  /*0b80*/  IMAD.WIDE R12, R3, 0x4, R8 ;  /* 0x00000004030c7825 */ /* 0x001fce00078e0208 */
[----:B------:R-:W0:Y:S01]  /*0b90*/  LDC.64 R8, c[0x0][0x398] ;  /* 0x0000e600ff087b82 */ /* 0x000e220000000a00 */
[----:B------:R-:W0:Y:S04]  /*0ba0*/  LDG.E R15, desc[UR4][R12.64] ;  /* 0x000000040c0f7981 */ /* 0x000e28000c1e1900 */
[----:B------:R-:W2:Y:S04]  /*0bb0*/  LDG.E R17, desc[UR4][R12.64+0x4] ;  /* 0x000004040c117981 */ /* 0x000ea8000c1e1900 */
[----:B------:R-:W3:Y:S04]  /*0bc0*/  LDG.E R19, desc[UR4][R12.64+0x8] ;  /* 0x000008040c137981 */ /* 0x000ee8000c1e1900 */
[----:B------:R-:W4:Y:S01]  /*0bd0*/  LDG.E R7, desc[UR4][R12.64+0xc] ;  /* 0x00000c040c077981 */ /* 0x000f22000c1e1900 */
[----:B-1----:R-:W-:-:S05]  /*0be0*/  IMAD.WIDE R10, R3, 0x4, R10 ;  /* 0x00000004030a7825 */ /* 0x002fca00078e020a */
[----:B------:R-:W5:Y:S04]  /*0bf0*/  LDG.E R5, desc[UR4][R10.64] ;  /* 0x000000040a057981 */ /* 0x000f68000c1e1900 */
[----:B------:R-:W5:Y:S04]  /*0c00*/  LDG.E R2, desc[UR4][R10.64+0x4] ;  /* 0x000004040a027981 */ /* 0x000f68000c1e1900 */
[----:B------:R-:W5:Y:S01]  /*0c10*/  LDG.E R13, desc[UR4][R10.64+0xc] ;  /* 0x00000c040a0d7981 */ /* 0x000f62000c1e1900 */
[----:B0-----:R-:W-:-:S04]  /*0c20*/  IMAD.WIDE R14, R15, 0x4, R8 ;  /* 0x000000040f0e7825 */ /* 0x001fc800078e0208 */
[--C-:B--2---:R-:W-:Y:S02]  /*0c30*/  IMAD.WIDE R16, R17, 0x4, R8.reuse ;  /* 0x0000000411107825 */ /* 0x104fe400078e0208 */
[----:B------:R-:W5:Y:S02]  /*0c40*/  LDG.E R14, desc[UR4][R14.64] ;  /* 0x000000040e0e7981 */ /* 0x000f64000c1e1900 */
[--C-:B---3--:R-:W-:Y:S02]  /*0c50*/  IMAD.WIDE R18, R19, 0x4, R8.reuse ;  /* 0x0000000413127825 */ /* 0x108fe400078e0208 */
[----:B------:R-:W2:Y:S02]  /*0c60*/  LDG.E R16, desc[UR4][R16.64] ;  /* 0x0000000410107981 */ /* 0x000ea4000c1e1900 */
[----:B----4-:R-:W-:Y:S02]  /*0c70*/  IMAD.WIDE R8, R7, 0x4, R8 ;  /* 0x0000000407087825 */ /* 0x010fe400078e0208 */
[----:B------:R-:W3:Y:S04]  /*0c80*/  LDG.E R18, desc[UR4][R18.64] ;  /* 0x0000000412127981 */ /* 0x000ee8000c1e1900 */
[----:B------:R-:W3:Y:S04]  /*0c90*/  LDG.E R7, desc[UR4][R10.64+0x8] ;  /* 0x000008040a077981 */ /* 0x000ee8000c1e1900 */
[----:B------:R-:W4:Y:S01]  /*0ca0*/  LDG.E R8, desc[UR4][R8.64] ;  /* 0x0000000408087981 */ /* 0x000f22000c1e1900 */
[----:B------:R-:W-:Y:S01]  /*0cb0*/  IADD3 R3, PT, PT, R3, 0x4, RZ ;  /* 0x0000000403037810 */ /* 0x000fe20007ffe0ff */
[----:B-----5:R-:W-:-:S04]  /*0cc0*/  FFMA R5, R5, R14, R6 ;  /* 0x0000000e05057223 */ /* 0x020fc80000000006 */
[----:B--2---:R-:W-:-:S04]  /*0cd0*/  FFMA R2, R2, R16, R5 ;  /* 0x0000001002027223 */ /* 0x004fc80000000005 */
[----:B---3--:R-:W-:-:S04]  /*0ce0*/  FFMA R2, R7, R18, R2 ;  /* 0x0000001207027223 */ /* 0x008fc80000000002 */
[----:B----4-:R-:W-:-:S07]  /*0cf0*/  FFMA R6, R13, R8, R2 ;  /* 0x000000080d067223 */ /* 0x010fce0000000002 */
.L_x_8:
[----:B------:R-:W-:Y:S05]  /*0d00*/  BSYNC.RECONVERGENT B1 ;  /* 0x0000000000017941 */ /* 0x000fea0003800200 */
.L_x_7:
[----:B------:R-:W-:Y:S05]  /*0d10*/  @!P1 BRA `(.L_x_1) ;  /* 0x00000000003c9947 */ /* 0x000fea0003800000 */
[----:B------:R-:W0:Y:S01]  /*0d20*/  LDC.64 R12, c[0x0][0x388] ;  /* 0x0000e200ff0c7b82 */ /* 0x000e220000000a00 */
[----:B------:R-:W-:-:S07]  /*0d30*/  IADD3 R2, PT, PT, -R4, RZ, RZ ;  /* 0x000000ff04027210 */ /* 0x000fce0007ffe1ff */
[----:B------:R-:W1:Y:S08]  /*0d40*/  LDC.64 R14, c[0x0][0x390] ;  /* 0x0000e400ff0e7b82 */ /* 0x000e700000000a00 */
[----:B------:R-:W2:Y:S02]  /*0d50*/  LDC.64 R16, c[0x0][0x398] ;  /* 0x0000e600ff107b82 */ /* 0x000ea40000000a00 */
.L_x_9:
[----:B0-----:R-:W-:-:S06]  /*0d60*/  IMAD.WIDE R4, R3, 0x4, R12 ;  /* 0x0000000403047825 */ /* 0x001fcc00078e020c */
[----:B------:R-:W2:Y:S01]  /*0d70*/  LDG.E R5, desc[UR4][R4.64] ;  /* 0x0000000404057981 */ /* 0x000ea2000c1e1900 */
[----:B-1----:R-:W-:-:S06]  /*0d80*/  IMAD.WIDE R8, R3, 0x4, R14 ;  /* 0x0000000403087825 */ /* 0x002fcc00078e020e */
[----:B------:R-:W3:Y:S01]  /*0d90*/  LDG.E R9, desc[UR4][R8.64] ;  /* 0x0000000408097981 */ /* 0x000ee2000c1e1900 */
[----:B------:R-:W-:Y:S01]  /*0da0*/  IADD3 R2, PT, PT, R2, 0x1, RZ ;  /* 0x0000000102027810 */ /* 0x000fe20007ffe0ff */
[----:B--2---:R-:W-:-:S06]  /*0db0*/  IMAD.WIDE R10, R5, 0x4, R16 ;  /* 0x00000004050a7825 */ /* 0x004fcc00078e0210 */
[----:B------:R-:W3:Y:S01]  /*0dc0*/  LDG.E R10, desc[UR4][R10.64] ;  /* 0x000000040a0a7981 */ /* 0x000ee2000c1e1900 */
[----:B------:R-:W-:Y:S02]  /*0dd0*/  ISETP.NE.AND P0, PT, R2, RZ, PT ;  /* 0x000000ff0200720c */ /* 0x000fe40003f05270 */
[----:B------:R-:W-:Y:S01]  /*0de0*/  IADD3 R3, PT, PT, R3, 0x1, RZ ;  /* 0x0000000103037810 */ /* 0x000fe20007ffe0ff */
[----:B---3--:R-:W-:-:S10]  /*0df0*/  FFMA R6, R9, R10, R6 ;  /* 0x0000000a09067223 */ /* 0x008fd40000000006 */
[----:B------:R-:W-:Y:S05]  /*0e00*/  @P0 BRA `(.L_x_9) ;  /* 0xfffffffc00d40947 */ /* 0x000fea000383ffff */
.L_x_1:
[----:B------:R-:W-:Y:S05]  /*0e10*/  BSYNC.RECONVERGENT B0 ;  /* 0x0000000000007941 */ /* 0x000fea0003800200 */
.L_x_0:
[----:B------:R-:W0:Y:S02]  /*0e20*/  LDC.64 R2, c[0x0][0x3a0] ;  /* 0x0000e800ff027b82 */ /* 0x000e240000000a00 */
[----:B0-----:R-:W-:-:S05]  /*0e30*/  IMAD.WIDE R2, R0, 0x4, R2 ;  /* 0x0000000400027825 */ /* 0x001fca00078e0202 */
[----:B------:R-:W-:Y:S01]  /*0e40*/  STG.E desc[UR4][R2.64], R6 ;  /* 0x0000000602007986 */ /* 0x000fe2000c101904 */
[----:B------:R-:W-:Y:S05]  /*0e50*/  EXIT ;  /* 0x000000000000794d */ /* 0x000fea0003800000 */
.L_x_10:
[----:B------:R-:W-:-:S00]  /*0e60*/  BRA `(.L_x_10) ;  /* 0xfffffffc00fc7947 */ /* 0x000fc0000383ffff */
[----:B------:R-:W-:-:S00]  /*0e70*/  NOP ;  /* 0x0000000000007918 */ /* 0x000fc00000000000 */
        /* <DEDUP_REMOVED lines=8> */
.L_x_11:


//--------------------- .nv.shared.reserved.0     --------------------------
	.section	.nv.shared.reserved.0,"aw",@nobits
	.weak		__nv_reservedSMEM_offset_0_alias
	.size		__nv_reservedSMEM_offset_0_alias, 0, 64
	.other		__nv_reservedSMEM_offset_0_alias,@"STO_CUDA_RESERVED_SHARED STV_DEFAULT"
__nv_reservedSMEM_offset_0_alias:
	.zero		0
	.zero		64


//--------------------- .nv.constant0.sparse_matvec --------------------------
	.section	.nv.constant0.sparse_matvec,"a",@progbits
	.sectionflags	@""
	.align	4
.nv.constant0.sparse_matvec:
	.zero		940


//--------------------- SYMBOLS --------------------------

	.type		.nv.reservedSmem.offset0,@object
	.size		.nv.reservedSmem.offset0,0x4
